	.headerflags	@"EF_CUDA_TEXMODE_UNIFIED EF_CUDA_64BIT_ADDRESS EF_CUDA_ACCELERATORS EF_CUDA_SM90 EF_CUDA_VIRTUAL_SM(EF_CUDA_SM90)"
	.elftype	@"ET_EXEC"


//--------------------- .nv.info                  --------------------------
	.section	.nv.info,"",@"SHT_CUDA_INFO"
	.align	4


	//----- nvinfo : EIATTR_REGCOUNT
	.align		4
        /*0000*/ 	.byte	0x04, 0x2f
        /*0002*/ 	.short	(.L_1 - .L_0)
	.align		4
.L_0:
        /*0004*/ 	.word	index@(triton_poi_fused_convolution_div_max_pool2d_with_indices_relu_sub_44)
        /*0008*/ 	.word	0x00000020


	//----- nvinfo : EIATTR_MIN_STACK_SIZE
	.align		4
.L_1:
        /*000c*/ 	.byte	0x04, 0x12
        /*000e*/ 	.short	(.L_3 - .L_2)
	.align		4
.L_2:
        /*0010*/ 	.word	index@(triton_poi_fused_convolution_div_max_pool2d_with_indices_relu_sub_44)
        /*0014*/ 	.word	0x00000000


	//----- nvinfo : EIATTR_FRAME_SIZE
	.align		4
.L_3:
        /*0018*/ 	.byte	0x04, 0x11
        /*001a*/ 	.short	(.L_5 - .L_4)
	.align		4
.L_4:
        /*001c*/ 	.word	index@(triton_poi_fused_convolution_div_max_pool2d_with_indices_relu_sub_44)
        /*0020*/ 	.word	0x00000000


	//----- nvinfo : EIATTR_MIN_STACK_SIZE
	.align		4
.L_5:
        /*0024*/ 	.byte	0x04, 0x12
        /*0026*/ 	.short	(.L_7 - .L_6)
	.align		4
.L_6:
        /*0028*/ 	.word	index@(triton_poi_fused_convolution_div_max_pool2d_with_indices_relu_sub_44)
        /*002c*/ 	.word	0x00000000
.L_7:


//--------------------- .nv.info.triton_poi_fused_convolution_div_max_pool2d_with_indices_relu_sub_44 --------------------------
	.section	.nv.info.triton_poi_fused_convolution_div_max_pool2d_with_indices_relu_sub_44,"",@"SHT_CUDA_INFO"
	.sectionflags	@""
	.align	4


	//----- nvinfo : EIATTR_CUDA_API_VERSION
	.align		4
        /*0000*/ 	.byte	0x04, 0x37
        /*0002*/ 	.short	(.L_9 - .L_8)
.L_8:
        /*0004*/ 	.word	0x0000007c


	//----- nvinfo : EIATTR_KPARAM_INFO
	.align		4
.L_9:
        /*0008*/ 	.byte	0x04, 0x17
        /*000a*/ 	.short	(.L_11 - .L_10)
.L_10:
        /*000c*/ 	.word	0x00000000
        /*0010*/ 	.short	0x0004
        /*0012*/ 	.short	0x001c
        /*0014*/ 	.byte	0x00, 0xf0, 0x11, 0x00


	//----- nvinfo : EIATTR_KPARAM_INFO
	.align		4
.L_11:
        /*0018*/ 	.byte	0x04, 0x17
        /*001a*/ 	.short	(.L_13 - .L_12)
.L_12:
        /*001c*/ 	.word	0x00000000
        /*0020*/ 	.short	0x0003
        /*0022*/ 	.short	0x0018
        /*0024*/ 	.byte	0x00, 0xf0, 0x11, 0x00


	//----- nvinfo : EIATTR_KPARAM_INFO
	.align		4
.L_13:
        /*0028*/ 	.byte	0x04, 0x17
        /*002a*/ 	.short	(.L_15 - .L_14)
.L_14:
        /*002c*/ 	.word	0x00000000
        /*0030*/ 	.short	0x0002
        /*0032*/ 	.short	0x0010
        /*0034*/ 	.byte	0x00, 0xf4, 0x21, 0x00


	//----- nvinfo : EIATTR_KPARAM_INFO
	.align		4
.L_15:
        /*0038*/ 	.byte	0x04, 0x17
        /*003a*/ 	.short	(.L_17 - .L_16)
.L_16:
        /*003c*/ 	.word	0x00000000
        /*0040*/ 	.short	0x0001
        /*0042*/ 	.short	0x0008
        /*0044*/ 	.byte	0x00, 0xf4, 0x21, 0x00


	//----- nvinfo : EIATTR_KPARAM_INFO
	.align		4
.L_17:
        /*0048*/ 	.byte	0x04, 0x17
        /*004a*/ 	.short	(.L_19 - .L_18)
.L_18:
        /*004c*/ 	.word	0x00000000
        /*0050*/ 	.short	0x0000
        /*0052*/ 	.short	0x0000
        /*0054*/ 	.byte	0x00, 0xf4, 0x21, 0x00


	//----- nvinfo : EIATTR_SPARSE_MMA_MASK
	.align		4
.L_19:
        /*0058*/ 	.byte	0x03, 0x50
        /*005a*/ 	.short	0x0000


	//----- nvinfo : EIATTR_MAXREG_COUNT
	.align		4
        /*005c*/ 	.byte	0x03, 0x1b
        /*005e*/ 	.short	0x00ff


	//----- nvinfo : EIATTR_EXIT_INSTR_OFFSETS
	.align		4
        /*0060*/ 	.byte	0x04, 0x1c
        /*0062*/ 	.short	(.L_21 - .L_20)


	//   ....[0]....
.L_20:
        /*0064*/ 	.word	0x00000b30


	//----- nvinfo : EIATTR_REQNTID
	.align		4
.L_21:
        /*0068*/ 	.byte	0x04, 0x10
        /*006a*/ 	.short	(.L_23 - .L_22)
.L_22:
        /*006c*/ 	.word	0x00000100
        /*0070*/ 	.word	0x00000001
        /*0074*/ 	.word	0x00000001


	//----- nvinfo : EIATTR_CBANK_PARAM_SIZE
	.align		4
.L_23:
        /*0078*/ 	.byte	0x03, 0x19
        /*007a*/ 	.short	0x0020


	//----- nvinfo : EIATTR_PARAM_CBANK
	.align		4
        /*007c*/ 	.byte	0x04, 0x0a
        /*007e*/ 	.short	(.L_25 - .L_24)
	.align		4
.L_24:
        /*0080*/ 	.word	index@(.nv.constant0.triton_poi_fused_convolution_div_max_pool2d_with_indices_relu_sub_44)
        /*0084*/ 	.short	0x0210
        /*0086*/ 	.short	0x0020


	//----- nvinfo : EIATTR_SW_WAR
	.align		4
.L_25:
        /*0088*/ 	.byte	0x04, 0x36
        /*008a*/ 	.short	(.L_27 - .L_26)
.L_26:
        /*008c*/ 	.word	0x00000008
.L_27:


//--------------------- .nv.callgraph             --------------------------
	.section	.nv.callgraph,"",@"SHT_CUDA_CALLGRAPH"
	.align	4
	.sectionentsize	8
	.align		4
        /*0000*/ 	.word	0x00000000
	.align		4
        /*0004*/ 	.word	0xffffffff
	.align		4
        /*0008*/ 	.word	0x00000000
	.align		4
        /*000c*/ 	.word	0xfffffffe
	.align		4
        /*0010*/ 	.word	0x00000000
	.align		4
        /*0014*/ 	.word	0xfffffffd
	.align		4
        /*0018*/ 	.word	0x00000000
	.align		4
        /*001c*/ 	.word	0xfffffffc


//--------------------- .text.triton_poi_fused_convolution_div_max_pool2d_with_indices_relu_sub_44 --------------------------
	.section	.text.triton_poi_fused_convolution_div_max_pool2d_with_indices_relu_sub_44,"ax",@progbits
	.sectionflags	@"SHF_BARRIERS=1"
	.align	128
        .global         triton_poi_fused_convolution_div_max_pool2d_with_indices_relu_sub_44
        .type           triton_poi_fused_convolution_div_max_pool2d_with_indices_relu_sub_44,@function
        .size           triton_poi_fused_convolution_div_max_pool2d_with_indices_relu_sub_44,(.L_x_1 - triton_poi_fused_convolution_div_max_pool2d_with_indices_relu_sub_44)
        .other          triton_poi_fused_convolution_div_max_pool2d_with_indices_relu_sub_44,@"STO_CUDA_ENTRY STV_DEFAULT"
triton_poi_fused_convolution_div_max_pool2d_with_indices_relu_sub_44:
.text.triton_poi_fused_convolution_div_max_pool2d_with_indices_relu_sub_44:
[----:B------:R-:W-:Y:S01]  /*0000*/  LDC R1, c[0x0][0x28] ;  /* 0x00000a00ff017b82 */ /* 0x000fe20000000800 */
[----:B------:R-:W1:Y:S07]  /*0010*/  S2R R2, SR_CTAID.Y ;  /* 0x0000000000027919 */ /* 0x000e6e0000002600 */
[----:B------:R-:W2:Y:S01]  /*0020*/  LDC.64 R4, c[0x0][0x218] ;  /* 0x00008600ff047b82 */ /* 0x000ea20000000a00 */
[----:B------:R-:W-:Y:S01]  /*0030*/  ULDC.64 UR6, c[0x0][0x208] ;  /* 0x0000820000067ab9 */ /* 0x000fe20000000a00 */
[----:B------:R-:W3:Y:S01]  /*0040*/  S2R R6, SR_TID.X ;  /* 0x0000000000067919 */ /* 0x000ee20000002100 */
[----:B------:R-:W4:Y:S05]  /*0050*/  S2R R8, SR_CTAID.X ;  /* 0x0000000000087919 */ /* 0x000f2a0000002500 */
[----:B------:R-:W5:Y:S01]  /*0060*/  LDC.64 R12, c[0x0][0x210] ;  /* 0x00008400ff0c7b82 */ /* 0x000f620000000a00 */
[----:B-1----:R-:W-:Y:S01]  /*0070*/  IMAD.SHL.U32 R0, R2, 0x40, RZ ;  /* 0x0000004002007824 */ /* 0x002fe200078e00ff */
[----:B------:R-:W-:Y:S01]  /*0080*/  SHF.R.S32.HI R7, RZ, 0x19, R2 ;  /* 0x00000019ff077819 */ /* 0x000fe20000011402 */
[----:B---3--:R-:W-:-:S03]  /*0090*/  IMAD.SHL.U32 R3, R6, 0x4, RZ ;  /* 0x0000000406037824 */ /* 0x008fc600078e00ff */
[----:B------:R-:W-:Y:S02]  /*00a0*/  SGXT R7, R7, 0x1 ;  /* 0x000000010707781a */ /* 0x000fe40000000200 */
[----:B------:R-:W-:Y:S02]  /*00b0*/  SHF.R.U32.HI R25, RZ, 0x4, R6 ;  /* 0x00000004ff197819 */ /* 0x000fe40000011606 */
[----:B------:R-:W-:Y:S02]  /*00c0*/  LOP3.LUT R2, R0, 0x3c, R3, 0xf8, !PT ;  /* 0x0000003c00027812 */ /* 0x000fe400078ef803 */
[----:B------:R-:W-:Y:S02]  /*00d0*/  SGXT.U32 R25, R25, 0x4 ;  /* 0x000000041919781a */ /* 0x000fe40000000000 */
[----:B------:R-:W-:-:S04]  /*00e0*/  LEA.HI R7, R7, R2, RZ, 0x9 ;  /* 0x0000000207077211 */ /* 0x000fc800078f48ff */
[C---:B------:R-:W-:Y:S01]  /*00f0*/  LOP3.LUT R9, R7.reuse, 0xfffffe00, RZ, 0xc0, !PT ;  /* 0xfffffe0007097812 */ /* 0x040fe200078ec0ff */
[----:B------:R-:W-:-:S04]  /*0100*/  IMAD.SHL.U32 R7, R7, 0x1000, RZ ;  /* 0x0000100007077824 */ /* 0x000fc800078e00ff */
[----:B------:R-:W-:Y:S01]  /*0110*/  IMAD.IADD R11, R2, 0x1, -R9 ;  /* 0x00000001020b7824 */ /* 0x000fe200078e0a09 */
[----:B------:R-:W-:Y:S01]  /*0120*/  LOP3.LUT R6, R7, 0xffe00000, RZ, 0xc0, !PT ;  /* 0xffe0000007067812 */ /* 0x000fe200078ec0ff */
[----:B----4-:R-:W-:Y:S02]  /*0130*/  IMAD.SHL.U32 R2, R8, 0x40, RZ ;  /* 0x0000004008027824 */ /* 0x010fe400078e00ff */
[----:B--2---:R-:W-:-:S03]  /*0140*/  IMAD.WIDE R4, R11, 0x4, R4 ;  /* 0x000000040b047825 */ /* 0x004fc600078e0204 */
[----:B------:R-:W-:Y:S01]  /*0150*/  LOP3.LUT R7, R2, 0x10, R25, 0xfe, !PT ;  /* 0x0000001002077812 */ /* 0x000fe200078efe19 */
[----:B------:R-:W-:Y:S01]  /*0160*/  IMAD.IADD R10, R11, 0x1, R6 ;  /* 0x000000010b0a7824 */ /* 0x000fe200078e0206 */
[----:B------:R-:W-:Y:S02]  /*0170*/  LOP3.LUT R8, R2, 0x20, R25, 0xfe, !PT ;  /* 0x0000002002087812 */ /* 0x000fe400078efe19 */
[----:B------:R-:W-:Y:S01]  /*0180*/  LOP3.LUT R9, R2, 0x30, R25, 0xfe, !PT ;  /* 0x0000003002097812 */ /* 0x000fe200078efe19 */
[--C-:B------:R-:W-:Y:S01]  /*0190*/  IMAD R7, R7, 0x200, R10.reuse ;  /* 0x0000020007077824 */ /* 0x100fe200078e020a */
[----:B------:R-:W-:Y:S01]  /*01a0*/  LOP3.LUT R6, R2, R25, RZ, 0xfc, !PT ;  /* 0x0000001902067212 */ /* 0x000fe200078efcff */
[----:B------:R-:W-:Y:S02]  /*01b0*/  IMAD R15, R8, 0x200, R10 ;  /* 0x00000200080f7824 */ /* 0x000fe400078e020a */
[----:B-----5:R-:W-:-:S04]  /*01c0*/  IMAD.WIDE R20, R7, 0x4, R12 ;  /* 0x0000000407147825 */ /* 0x020fc800078e020c */
[--C-:B------:R-:W-:Y:S02]  /*01d0*/  IMAD R17, R9, 0x200, R10.reuse ;  /* 0x0000020009117824 */ /* 0x100fe400078e020a */
[----:B------:R-:W-:Y:S01]  /*01e0*/  IMAD R11, R6, 0x200, R10 ;  /* 0x00000200060b7824 */ /* 0x000fe200078e020a */
[----:B------:R-:W2:Y:S01]  /*01f0*/  LDG.E.EL.128 R20, desc[UR6][R20.64] ;  /* 0x0000000614147981 */ /* 0x000ea2000c2e1d00 */
[----:B------:R-:W-:-:S03]  /*0200*/  IMAD.WIDE R8, R15, 0x4, R12 ;  /* 0x000000040f087825 */ /* 0x000fc600078e020c */
[----:B------:R-:W2:Y:S01]  /*0210*/  LDG.E.EL.128 R4, desc[UR6][R4.64] ;  /* 0x0000000604047981 */ /* 0x000ea2000c2e1d00 */
[----:B------:R-:W-:-:S04]  /*0220*/  IMAD.WIDE R16, R17, 0x4, R12 ;  /* 0x0000000411107825 */ /* 0x000fc800078e020c */
[----:B------:R-:W-:Y:S02]  /*0230*/  IMAD.WIDE R12, R11, 0x4, R12 ;  /* 0x000000040b0c7825 */ /* 0x000fe400078e020c */
[----:B------:R-:W3:Y:S04]  /*0240*/  LDG.E.EL.128 R8, desc[UR6][R8.64] ;  /* 0x0000000608087981 */ /* 0x000ee8000c2e1d00 */
[----:B------:R-:W4:Y:S04]  /*0250*/  LDG.E.EL.128 R16, desc[UR6][R16.64] ;  /* 0x0000000610107981 */ /* 0x000f28000c2e1d00 */
[----:B------:R-:W5:Y:S01]  /*0260*/  LDG.E.EL.128 R12, desc[UR6][R12.64] ;  /* 0x000000060c0c7981 */ /* 0x000f62000c2e1d00 */
[----:B------:R-:W-:-:S02]  /*0270*/  LOP3.LUT R3, R2, 0x3c, R3, 0xf8, !PT ;  /* 0x0000003c02037812 */ /* 0x000fc400078ef803 */
[----:B------:R-:W-:Y:S02]  /*0280*/  LOP3.LUT R26, R0, R25, RZ, 0xfc, !PT ;  /* 0x00000019001a7212 */ /* 0x000fe400078efcff */
[----:B------:R-:W-:Y:S02]  /*0290*/  LOP3.LUT R24, R0, 0x10, R25, 0xfe, !PT ;  /* 0x0000001000187812 */ /* 0x000fe400078efe19 */
[----:B------:R-:W-:Y:S02]  /*02a0*/  LOP3.LUT R2, R0, 0x20, R25, 0xfe, !PT ;  /* 0x0000002000027812 */ /* 0x000fe400078efe19 */
[----:B------:R-:W-:Y:S02]  /*02b0*/  LOP3.LUT R0, R0, 0x30, R25, 0xfe, !PT ;  /* 0x0000003000007812 */ /* 0x000fe400078efe19 */
[----:B------:R-:W1:Y:S01]  /*02c0*/  S2R R25, SR_TID.X ;  /* 0x0000000000197919 */ /* 0x000e620000002100 */
[----:B------:R-:W1:Y:S01]  /*02d0*/  S2UR UR5, SR_CgaCtaId ;  /* 0x00000000000579c3 */ /* 0x000e620000008800 */
[----:B------:R-:W-:-:S02]  /*02e0*/  UMOV UR4, 0x400 ;  /* 0x0000040000047882 */ /* 0x000fc40000000000 */
[----:B01----:R-:W-:Y:S01]  /*02f0*/  UPRMT UR4, UR5, 0x654, UR4 ;  /* 0x0000065405047896 */ /* 0x003fe20008000004 */
[----:B------:R-:W-:Y:S01]  /*0300*/  IMAD R0, R0, 0x1000, R3 ;  /* 0x0000100000007824 */ /* 0x000fe200078e0203 */
[----:B--2---:R-:W-:Y:S01]  /*0310*/  FSETP.GEU.AND P6, PT, R4, -R20, PT ;  /* 0x800000140400720b */ /* 0x004fe20003fce000 */
[----:B------:R-:W-:Y:S01]  /*0320*/  FADD R20, R20, R4 ;  /* 0x0000000414147221 */ /* 0x000fe20000000000 */
[----:B------:R-:W-:Y:S01]  /*0330*/  FSETP.GEU.AND P5, PT, R5, -R21, PT ;  /* 0x800000150500720b */ /* 0x000fe20003fae000 */
[----:B------:R-:W-:-:S03]  /*0340*/  FADD R21, R21, R5 ;  /* 0x0000000515157221 */ /* 0x000fc60000000000 */
[----:B------:R-:W-:Y:S02]  /*0350*/  FSEL R20, R20, RZ, P6 ;  /* 0x000000ff14147208 */ /* 0x000fe40003000000 */
[----:B---3--:R-:W-:Y:S01]  /*0360*/  FSETP.GEU.AND P3, PT, R4, -R8, PT ;  /* 0x800000080400720b */ /* 0x008fe20003f6e000 */
[--C-:B------:R-:W-:Y:S01]  /*0370*/  FADD R8, R8, R4.reuse ;  /* 0x0000000408087221 */ /* 0x100fe20000000000 */
[----:B----4-:R-:W-:Y:S01]  /*0380*/  FSETP.GEU.AND P2, PT, R4, -R16, PT ;  /* 0x800000100400720b */ /* 0x010fe20003f4e000 */
[--C-:B------:R-:W-:Y:S01]  /*0390*/  FADD R16, R16, R4.reuse ;  /* 0x0000000410107221 */ /* 0x100fe20000000000 */
[C---:B------:R-:W-:Y:S02]  /*03a0*/  FSETP.GEU.AND P0, PT, R5.reuse, -R9, PT ;  /* 0x800000090500720b */ /* 0x040fe40003f0e000 */
[----:B-----5:R-:W-:Y:S01]  /*03b0*/  FSETP.GEU.AND P4, PT, R4, -R12, PT ;  /* 0x8000000c0400720b */ /* 0x020fe20003f8e000 */
[----:B------:R-:W-:Y:S01]  /*03c0*/  FADD R4, R12, R4 ;  /* 0x000000040c047221 */ /* 0x000fe20000000000 */
[----:B------:R-:W-:Y:S01]  /*03d0*/  FSETP.GEU.AND P1, PT, R5, -R17, PT ;  /* 0x800000110500720b */ /* 0x000fe20003f2e000 */
[--C-:B------:R-:W-:Y:S01]  /*03e0*/  FADD R9, R9, R5.reuse ;  /* 0x0000000509097221 */ /* 0x100fe20000000000 */
[----:B------:R-:W-:Y:S01]  /*03f0*/  FSETP.GEU.AND P6, PT, R5, -R13, PT ;  /* 0x8000000d0500720b */ /* 0x000fe20003fce000 */
[--C-:B------:R-:W-:Y:S01]  /*0400*/  FADD R17, R17, R5.reuse ;  /* 0x0000000511117221 */ /* 0x100fe20000000000 */
[----:B------:R-:W-:Y:S01]  /*0410*/  FADD R13, R13, R5 ;  /* 0x000000050d0d7221 */ /* 0x000fe20000000000 */
[----:B------:R-:W-:Y:S01]  /*0420*/  IMAD.SHL.U32 R12, R25, 0x100, RZ ;  /* 0x00000100190c7824 */ /* 0x000fe200078e00ff */
[----:B------:R-:W-:-:S02]  /*0430*/  SHF.R.U32.HI R5, RZ, 0x4, R25 ;  /* 0x00000004ff057819 */ /* 0x000fc40000011619 */
[----:B------:R-:W-:Y:S02]  /*0440*/  FSEL R8, R8, RZ, P3 ;  /* 0x000000ff08087208 */ /* 0x000fe40001800000 */
[----:B------:R-:W-:Y:S02]  /*0450*/  SGXT.U32 R5, R5, 0x4 ;  /* 0x000000040505781a */ /* 0x000fe40000000000 */
[----:B------:R-:W-:Y:S02]  /*0460*/  LOP3.LUT R12, R12, 0xf00, RZ, 0xc0, !PT ;  /* 0x00000f000c0c7812 */ /* 0x000fe400078ec0ff */
[----:B------:R-:W-:Y:S02]  /*0470*/  FSEL R4, R4, RZ, P4 ;  /* 0x000000ff04047208 */ /* 0x000fe40002000000 */
[----:B------:R-:W-:Y:S02]  /*0480*/  FSEL R21, R21, RZ, P5 ;  /* 0x000000ff15157208 */ /* 0x000fe40002800000 */
[----:B------:R-:W-:Y:S01]  /*0490*/  FSETP.GEU.AND P3, PT, R6, -R22, PT ;  /* 0x800000160600720b */ /* 0x000fe20003f6e000 */
[--C-:B------:R-:W-:Y:S01]  /*04a0*/  FADD R22, R22, R6.reuse ;  /* 0x0000000616167221 */ /* 0x100fe20000000000 */
[----:B------:R-:W-:Y:S01]  /*04b0*/  FSETP.GEU.AND P4, PT, R6, -R10, PT ;  /* 0x8000000a0600720b */ /* 0x000fe20003f8e000 */
[--C-:B------:R-:W-:Y:S01]  /*04c0*/  FADD R10, R10, R6.reuse ;  /* 0x000000060a0a7221 */ /* 0x100fe20000000000 */
[----:B------:R-:W-:Y:S01]  /*04d0*/  FSETP.GEU.AND P5, PT, R6, -R18, PT ;  /* 0x800000120600720b */ /* 0x000fe20003fae000 */
[----:B------:R-:W-:Y:S01]  /*04e0*/  FADD R18, R18, R6 ;  /* 0x0000000612127221 */ /* 0x000fe20000000000 */
[----:B------:R-:W-:-:S02]  /*04f0*/  FSEL R29, R13, RZ, P6 ;  /* 0x000000ff0d1d7208 */ /* 0x000fc40003000000 */
[----:B------:R-:W-:Y:S01]  /*0500*/  FSETP.GEU.AND P6, PT, R6, -R14, PT ;  /* 0x8000000e0600720b */ /* 0x000fe20003fce000 */
[----:B------:R-:W-:Y:S01]  /*0510*/  FADD R6, R14, R6 ;  /* 0x000000060e067221 */ /* 0x000fe20000000000 */
[C---:B------:R-:W-:Y:S02]  /*0520*/  LOP3.LUT R5, R12.reuse, R5, RZ, 0xfc, !PT ;  /* 0x000000050c057212 */ /* 0x040fe400078efcff */
[C---:B------:R-:W-:Y:S02]  /*0530*/  LEA.HI R14, R12.reuse, UR4, RZ, 0x1c ;  /* 0x000000040c0e7c11 */ /* 0x040fe4000f8fe0ff */
[C---:B------:R-:W-:Y:S02]  /*0540*/  LOP3.LUT R27, R12.reuse, 0x80, RZ, 0xfc, !PT ;  /* 0x000000800c1b7812 */ /* 0x040fe400078efcff */
[C---:B------:R-:W-:Y:S01]  /*0550*/  LOP3.LUT R28, R12.reuse, 0xc0, RZ, 0xfc, !PT ;  /* 0x000000c00c1c7812 */ /* 0x040fe200078efcff */
[----:B------:R-:W-:Y:S01]  /*0560*/  IMAD R13, R5, 0x4, R14 ;  /* 0x00000004050d7824 */ /* 0x000fe200078e020e */
[----:B------:R-:W-:-:S02]  /*0570*/  LOP3.LUT R14, R12, 0x40, RZ, 0xfc, !PT ;  /* 0x000000400c0e7812 */ /* 0x000fc400078efcff */
[----:B------:R-:W-:Y:S02]  /*0580*/  LEA.HI R12, R27, UR4, RZ, 0x1c ;  /* 0x000000041b0c7c11 */ /* 0x000fe4000f8fe0ff */
[----:B------:R-:W-:Y:S02]  /*0590*/  LEA.HI R14, R14, UR4, RZ, 0x1c ;  /* 0x000000040e0e7c11 */ /* 0x000fe4000f8fe0ff */
[----:B------:R-:W-:Y:S01]  /*05a0*/  LEA.HI R28, R28, UR4, RZ, 0x1c ;  /* 0x000000041c1c7c11 */ /* 0x000fe2000f8fe0ff */
[C---:B------:R-:W-:Y:S02]  /*05b0*/  IMAD R12, R5.reuse, 0x4, R12 ;  /* 0x00000004050c7824 */ /* 0x040fe400078e020c */
[C---:B------:R-:W-:Y:S02]  /*05c0*/  IMAD R14, R5.reuse, 0x4, R14 ;  /* 0x00000004050e7824 */ /* 0x040fe400078e020e */
[----:B------:R-:W-:Y:S01]  /*05d0*/  IMAD R27, R5, 0x4, R28 ;  /* 0x00000004051b7824 */ /* 0x000fe200078e021c */
[----:B------:R-:W-:Y:S01]  /*05e0*/  FSEL R5, R22, RZ, P3 ;  /* 0x000000ff16057208 */ /* 0x000fe20001800000 */
[----:B------:R-:W-:Y:S01]  /*05f0*/  IMAD.SHL.U32 R22, R25, 0x4, RZ ;  /* 0x0000000419167824 */ /* 0x000fe200078e00ff */
[----:B------:R-:W-:-:S02]  /*0600*/  FSEL R9, R9, RZ, P0 ;  /* 0x000000ff09097208 */ /* 0x000fc40000000000 */
[----:B------:R-:W-:Y:S01]  /*0610*/  FSETP.GEU.AND P0, PT, R7, -R15, PT ;  /* 0x8000000f0700720b */ /* 0x000fe20003f0e000 */
[--C-:B------:R-:W-:Y:S01]  /*0620*/  FADD R15, R15, R7.reuse ;  /* 0x000000070f0f7221 */ /* 0x100fe20000000000 */
[----:B------:R0:W-:Y:S01]  /*0630*/  STS [R13], R4 ;  /* 0x000000040d007388 */ /* 0x0001e20000000800 */
[----:B------:R-:W-:Y:S02]  /*0640*/  FSETP.GEU.AND P3, PT, R7, -R23, PT ;  /* 0x800000170700720b */ /* 0x000fe40003f6e000 */
[----:B------:R-:W-:Y:S02]  /*0650*/  LOP3.LUT R22, R22, 0x3fc, RZ, 0xc0, !PT ;  /* 0x000003fc16167812 */ /* 0x000fe400078ec0ff */
[----:B------:R-:W-:Y:S02]  /*0660*/  FSEL R28, R15, RZ, P0 ;  /* 0x000000ff0f1c7208 */ /* 0x000fe40000000000 */
[----:B------:R-:W-:Y:S01]  /*0670*/  FSETP.GEU.AND P0, PT, R7, -R19, PT ;  /* 0x800000130700720b */ /* 0x000fe20003f0e000 */
[--C-:B0-----:R-:W-:Y:S01]  /*0680*/  FADD R4, R23, R7.reuse ;  /* 0x0000000717047221 */ /* 0x101fe20000000000 */
[----:B------:R-:W-:Y:S01]  /*0690*/  FSEL R23, R6, RZ, P6 ;  /* 0x000000ff06177208 */ /* 0x000fe20003000000 */
[--C-:B------:R-:W-:Y:S01]  /*06a0*/  FADD R6, R19, R7.reuse ;  /* 0x0000000713067221 */ /* 0x100fe20000000000 */
[----:B------:R-:W-:Y:S01]  /*06b0*/  FSETP.GEU.AND P6, PT, R7, -R11, PT ;  /* 0x8000000b0700720b */ /* 0x000fe20003fce000 */
[----:B------:R-:W-:Y:S01]  /*06c0*/  FADD R11, R11, R7 ;  /* 0x000000070b0b7221 */ /* 0x000fe20000000000 */
[----:B------:R-:W-:-:S02]  /*06d0*/  LOP3.LUT R7, R22, 0x400, RZ, 0xfc, !PT ;  /* 0x0000040016077812 */ /* 0x000fc400078efcff */
[C---:B------:R-:W-:Y:S02]  /*06e0*/  LOP3.LUT R15, R22.reuse, 0x800, RZ, 0xfc, !PT ;  /* 0x00000800160f7812 */ /* 0x040fe400078efcff */
[----:B------:R-:W-:Y:S02]  /*06f0*/  SHF.R.U32.HI R7, RZ, 0x4, R7 ;  /* 0x00000004ff077819 */ /* 0x000fe40000011607 */
[----:B------:R-:W-:Y:S02]  /*0700*/  SHF.R.U32.HI R25, RZ, 0x2, R25 ;  /* 0x00000002ff197819 */ /* 0x000fe40000011619 */
[----:B------:R-:W-:Y:S02]  /*0710*/  LOP3.LUT R19, R22, 0xc00, RZ, 0xfc, !PT ;  /* 0x00000c0016137812 */ /* 0x000fe400078efcff */
[----:B------:R-:W-:Y:S02]  /*0720*/  SHF.R.U32.HI R15, RZ, 0x4, R15 ;  /* 0x00000004ff0f7819 */ /* 0x000fe4000001160f */
[----:B------:R-:W-:-:S02]  /*0730*/  LOP3.LUT R7, R7, 0x7c, RZ, 0xc0, !PT ;  /* 0x0000007c07077812 */ /* 0x000fc400078ec0ff */
[----:B------:R-:W-:Y:S02]  /*0740*/  SHF.R.U32.HI R19, RZ, 0x4, R19 ;  /* 0x00000004ff137819 */ /* 0x000fe40000011613 */
[----:B------:R-:W-:Y:S01]  /*0750*/  LOP3.LUT R25, R25, 0x3c, RZ, 0xc0, !PT ;  /* 0x0000003c19197812 */ /* 0x000fe200078ec0ff */
[----:B------:R-:W-:Y:S01]  /*0760*/  STS [R14+0x100], R29 ;  /* 0x0001001d0e007388 */ /* 0x000fe20000000800 */
[----:B------:R-:W-:Y:S01]  /*0770*/  LOP3.LUT R15, R15, 0xbc, RZ, 0xc0, !PT ;  /* 0x000000bc0f0f7812 */ /* 0x000fe200078ec0ff */
[----:B------:R-:W-:Y:S01]  /*0780*/  VIADD R7, R7, UR4 ;  /* 0x0000000407077c36 */ /* 0x000fe20008000000 */
[----:B------:R-:W-:Y:S01]  /*0790*/  FSEL R4, R4, RZ, P3 ;  /* 0x000000ff04047208 */ /* 0x000fe20001800000 */
[----:B------:R0:W-:Y:S02]  /*07a0*/  STS [R12+0x200], R23 ;  /* 0x000200170c007388 */ /* 0x0001e40000000800 */
[----:B------:R-:W-:Y:S02]  /*07b0*/  VIADD R15, R15, UR4 ;  /* 0x000000040f0f7c36 */ /* 0x000fe40008000000 */
[----:B------:R-:W-:Y:S01]  /*07c0*/  STS [R27+0x300], R28 ;  /* 0x0003001c1b007388 */ /* 0x000fe20000000800 */
[----:B------:R-:W-:-:S03]  /*07d0*/  FSEL R16, R16, RZ, P2 ;  /* 0x000000ff10107208 */ /* 0x000fc60001000000 */
[----:B------:R-:W-:Y:S01]  /*07e0*/  STS [R13+0x40], R20 ;  /* 0x000040140d007388 */ /* 0x000fe20000000800 */
[----:B0-----:R-:W-:Y:S01]  /*07f0*/  LOP3.LUT R23, R19, 0xfc, RZ, 0xc0, !PT ;  /* 0x000000fc13177812 */ /* 0x001fe200078ec0ff */
[----:B------:R-:W-:Y:S02]  /*0800*/  VIADD R19, R25, UR4 ;  /* 0x0000000419137c36 */ /* 0x000fe40008000000 */
[----:B------:R0:W-:Y:S01]  /*0810*/  STS [R14+0x140], R21 ;  /* 0x000140150e007388 */ /* 0x0001e20000000800 */
[----:B------:R-:W-:Y:S01]  /*0820*/  IMAD R25, R22, 0x4, R7 ;  /* 0x0000000416197824 */ /* 0x000fe200078e0207 */
[----:B------:R-:W-:Y:S01]  /*0830*/  FSEL R7, R10, RZ, P4 ;  /* 0x000000ff0a077208 */ /* 0x000fe20002000000 */
[----:B------:R-:W-:Y:S01]  /*0840*/  VIADD R29, R23, UR4 ;  /* 0x00000004171d7c36 */ /* 0x000fe20008000000 */
[----:B------:R-:W-:Y:S01]  /*0850*/  STS [R12+0x240], R5 ;  /* 0x000240050c007388 */ /* 0x000fe20000000800 */
[----:B------:R-:W-:Y:S01]  /*0860*/  FSEL R10, R11, RZ, P6 ;  /* 0x000000ff0b0a7208 */ /* 0x000fe20003000000 */
[----:B------:R-:W-:Y:S01]  /*0870*/  IMAD R23, R22, 0x4, R15 ;  /* 0x0000000416177824 */ /* 0x000fe200078e020f */
[----:B------:R-:W-:Y:S01]  /*0880*/  FSEL R17, R17, RZ, P1 ;  /* 0x000000ff11117208 */ /* 0x000fe20000800000 */
[----:B------:R-:W-:Y:S01]  /*0890*/  STS [R27+0x340], R4 ;  /* 0x000340041b007388 */ /* 0x000fe20000000800 */
[----:B------:R-:W-:Y:S01]  /*08a0*/  FSEL R15, R18, RZ, P5 ;  /* 0x000000ff120f7208 */ /* 0x000fe20002800000 */
[----:B------:R-:W-:Y:S01]  /*08b0*/  IMAD R19, R22, 0x4, R19 ;  /* 0x0000000416137824 */ /* 0x000fe200078e0213 */
[----:B0-----:R-:W0:Y:S01]  /*08c0*/  LDC.64 R20, c[0x0][0x220] ;  /* 0x00008800ff147b82 */ /* 0x001e220000000a00 */
[----:B------:R-:W-:Y:S01]  /*08d0*/  STS [R13+0x80], R8 ;  /* 0x000080080d007388 */ /* 0x000fe20000000800 */
[----:B------:R-:W-:-:S03]  /*08e0*/  FSEL R18, R6, RZ, P0 ;  /* 0x000000ff06127208 */ /* 0x000fc60000000000 */
[----:B------:R-:W-:Y:S04]  /*08f0*/  STS [R14+0x180], R9 ;  /* 0x000180090e007388 */ /* 0x000fe80000000800 */
[----:B------:R-:W-:Y:S04]  /*0900*/  STS [R12+0x280], R7 ;  /* 0x000280070c007388 */ /* 0x000fe80000000800 */
[----:B------:R-:W-:Y:S04]  /*0910*/  STS [R27+0x380], R10 ;  /* 0x0003800a1b007388 */ /* 0x000fe80000000800 */
[----:B------:R-:W-:Y:S04]  /*0920*/  STS [R13+0xc0], R16 ;  /* 0x0000c0100d007388 */ /* 0x000fe80000000800 */
[----:B------:R-:W-:Y:S04]  /*0930*/  STS [R14+0x1c0], R17 ;  /* 0x0001c0110e007388 */ /* 0x000fe80000000800 */
[----:B------:R-:W-:Y:S04]  /*0940*/  STS [R12+0x2c0], R15 ;  /* 0x0002c00f0c007388 */ /* 0x000fe80000000800 */
[----:B------:R1:W-:Y:S01]  /*0950*/  STS [R27+0x3c0], R18 ;  /* 0x0003c0121b007388 */ /* 0x0003e20000000800 */
[----:B------:R-:W-:Y:S01]  /*0960*/  BAR.SYNC.DEFER_BLOCKING 0x0 ;  /* 0x0000000000007b1d */ /* 0x000fe20000010000 */
[----:B------:R-:W-:-:S05]  /*0970*/  IMAD R22, R22, 0x4, R29 ;  /* 0x0000000416167824 */ /* 0x000fca00078e021d */
[----:B------:R-:W-:Y:S04]  /*0980*/  LDS R4, [R19] ;  /* 0x0000000013047984 */ /* 0x000fe80000000800 */
[----:B------:R-:W-:Y:S04]  /*0990*/  LDS R5, [R19+0x4] ;  /* 0x0000040013057984 */ /* 0x000fe80000000800 */
[----:B------:R-:W-:Y:S04]  /*09a0*/  LDS R6, [R19+0x8] ;  /* 0x0000080013067984 */ /* 0x000fe80000000800 */
[----:B------:R-:W2:Y:S04]  /*09b0*/  LDS R7, [R19+0xc] ;  /* 0x00000c0013077984 */ /* 0x000ea80000000800 */
[----:B------:R-:W-:Y:S04]  /*09c0*/  LDS R8, [R25+0x1000] ;  /* 0x0010000019087984 */ /* 0x000fe80000000800 */
[----:B------:R-:W-:Y:S04]  /*09d0*/  LDS R9, [R25+0x1004] ;  /* 0x0010040019097984 */ /* 0x000fe80000000800 */
[----:B------:R-:W-:Y:S04]  /*09e0*/  LDS R10, [R25+0x1008] ;  /* 0x00100800190a7984 */ /* 0x000fe80000000800 */
[----:B------:R3:W4:Y:S04]  /*09f0*/  LDS R11, [R25+0x100c] ;  /* 0x00100c00190b7984 */ /* 0x0007280000000800 */
[----:B------:R-:W-:Y:S04]  /*0a00*/  LDS R12, [R23+0x2000] ;  /* 0x00200000170c7984 */ /* 0x000fe80000000800 */
[----:B------:R-:W-:Y:S04]  /*0a10*/  LDS R13, [R23+0x2004] ;  /* 0x00200400170d7984 */ /* 0x000fe80000000800 */
[----:B------:R-:W-:Y:S04]  /*0a20*/  LDS R14, [R23+0x2008] ;  /* 0x00200800170e7984 */ /* 0x000fe80000000800 */
[----:B------:R-:W5:Y:S04]  /*0a30*/  LDS R15, [R23+0x200c] ;  /* 0x00200c00170f7984 */ /* 0x000f680000000800 */
[----:B------:R-:W-:Y:S04]  /*0a40*/  LDS R16, [R22+0x3000] ;  /* 0x0030000016107984 */ /* 0x000fe80000000800 */
[----:B------:R-:W-:Y:S04]  /*0a50*/  LDS R17, [R22+0x3004] ;  /* 0x0030040016117984 */ /* 0x000fe80000000800 */
[----:B------:R-:W-:Y:S04]  /*0a60*/  LDS R18, [R22+0x3008] ;  /* 0x0030080016127984 */ /* 0x000fe80000000800 */
[----:B------:R-:W5:Y:S01]  /*0a70*/  LDS R19, [R22+0x300c] ;  /* 0x00300c0016137984 */ /* 0x000f620000000800 */
[----:B-1----:R-:W-:-:S02]  /*0a80*/  IMAD R27, R26, 0x1000, R3 ;  /* 0x000010001a1b7824 */ /* 0x002fc400078e0203 */
[--C-:B---3--:R-:W-:Y:S02]  /*0a90*/  IMAD R25, R24, 0x1000, R3.reuse ;  /* 0x0000100018197824 */ /* 0x108fe400078e0203 */
[----:B------:R-:W-:Y:S02]  /*0aa0*/  IMAD R29, R2, 0x1000, R3 ;  /* 0x00001000021d7824 */ /* 0x000fe400078e0203 */
[----:B0-----:R-:W-:-:S04]  /*0ab0*/  IMAD.WIDE R2, R27, 0x4, R20 ;  /* 0x000000041b027825 */ /* 0x001fc800078e0214 */
[--C-:B------:R-:W-:Y:S01]  /*0ac0*/  IMAD.WIDE R24, R25, 0x4, R20.reuse ;  /* 0x0000000419187825 */ /* 0x100fe200078e0214 */
[----:B--2---:R-:W-:Y:S03]  /*0ad0*/  STG.E.128 desc[UR6][R2.64], R4 ;  /* 0x0000000402007986 */ /* 0x004fe6000c101d06 */
[--C-:B------:R-:W-:Y:S01]  /*0ae0*/  IMAD.WIDE R26, R29, 0x4, R20.reuse ;  /* 0x000000041d1a7825 */ /* 0x100fe200078e0214 */
[----:B----4-:R-:W-:Y:S03]  /*0af0*/  STG.E.128 desc[UR6][R24.64], R8 ;  /* 0x0000000818007986 */ /* 0x010fe6000c101d06 */
[----:B------:R-:W-:Y:S01]  /*0b00*/  IMAD.WIDE R20, R0, 0x4, R20 ;  /* 0x0000000400147825 */ /* 0x000fe200078e0214 */
[----:B-----5:R-:W-:Y:S04]  /*0b10*/  STG.E.128 desc[UR6][R26.64], R12 ;  /* 0x0000000c1a007986 */ /* 0x020fe8000c101d06 */
[----:B------:R-:W-:Y:S01]  /*0b20*/  STG.E.128 desc[UR6][R20.64], R16 ;  /* 0x0000001014007986 */ /* 0x000fe2000c101d06 */
[----:B------:R-:W-:Y:S05]  /*0b30*/  EXIT ;  /* 0x000000000000794d */ /* 0x000fea0003800000 */
.L_x_0:
[----:B------:R-:W-:-:S00]  /*0b40*/  BRA `(.L_x_0) ;  /* 0xfffffffc00fc7947 */ /* 0x000fc0000383ffff */
[----:B------:R-:W-:-:S00]  /*0b50*/  NOP ;  /* 0x0000000000007918 */ /* 0x000fc00000000000 */
        /* <DEDUP_REMOVED lines=10> */
.L_x_1:


//--------------------- .nv.shared.triton_poi_fused_convolution_div_max_pool2d_with_indices_relu_sub_44 --------------------------
	.section	.nv.shared.triton_poi_fused_convolution_div_max_pool2d_with_indices_relu_sub_44,"aw",@nobits
	.sectionflags	@""
	.align	16
	.zero		1024


//--------------------- .nv.constant0.triton_poi_fused_convolution_div_max_pool2d_with_indices_relu_sub_44 --------------------------
	.section	.nv.constant0.triton_poi_fused_convolution_div_max_pool2d_with_indices_relu_sub_44,"a",@progbits
	.sectionflags	@""
	.align	4
.nv.constant0.triton_poi_fused_convolution_div_max_pool2d_with_indices_relu_sub_44:
	.zero		560
